//
// Generated by NVIDIA NVVM Compiler
//
// Compiler Build ID: CL-36424714
// Cuda compilation tools, release 13.0, V13.0.88
// Based on NVVM 20.0.0
//

.version 9.0
.target sm_100
.address_size 64

	// .globl	_Z14NormalSumArrayPiS_i
.extern .func  (.param .b32 func_retval0) vprintf
(
	.param .b64 vprintf_param_0,
	.param .b64 vprintf_param_1
)
;
.global .align 1 .b8 $str[7] = {37, 100, 32, 37, 100, 10};

.visible .entry _Z14NormalSumArrayPiS_i(
	.param .u64 .ptr .align 1 _Z14NormalSumArrayPiS_i_param_0,
	.param .u64 .ptr .align 1 _Z14NormalSumArrayPiS_i_param_1,
	.param .u32 _Z14NormalSumArrayPiS_i_param_2
)
{
	.local .align 8 .b8 	__local_depot0[8];
	.reg .b64 	%SP;
	.reg .b64 	%SPL;
	.reg .pred 	%p<4>;
	.reg .b32 	%r<23>;
	.reg .b64 	%rd<14>;

	mov.u64 	%SPL, __local_depot0;
	cvta.local.u64 	%SP, %SPL;
	ld.param.u64 	%rd4, [_Z14NormalSumArrayPiS_i_param_0];
	ld.param.u64 	%rd5, [_Z14NormalSumArrayPiS_i_param_1];
	ld.param.u32 	%r10, [_Z14NormalSumArrayPiS_i_param_2];
	cvta.to.global.u64 	%rd6, %rd5;
	mov.u32 	%r1, %ntid.x;
	mov.u32 	%r11, %ctaid.x;
	mov.u32 	%r12, %tid.x;
	mad.lo.s32 	%r2, %r1, %r11, %r12;
	mul.wide.s32 	%rd7, %r2, 4;
	add.s64 	%rd1, %rd6, %rd7;
	mov.b32 	%r13, 0;
	st.global.u32 	[%rd1], %r13;
	setp.ge.s32 	%p1, %r2, %r10;
	@%p1 bra 	$L__BB0_5;
	mov.u32 	%r15, %nctaid.x;
	mul.lo.s32 	%r3, %r15, %r1;
	add.u64 	%rd8, %SP, 0;
	add.u64 	%rd2, %SPL, 0;
	cvta.to.global.u64 	%rd3, %rd4;
	mov.b32 	%r22, 0;
	mov.u64 	%rd9, $str;
	mov.u32 	%r21, %r2;
$L__BB0_2:
	setp.ne.s32 	%p2, %r2, 0;
	@%p2 bra 	$L__BB0_4;
	mov.b32 	%r16, 0;
	st.local.v2.u32 	[%rd2], {%r21, %r16};
	cvta.global.u64 	%rd10, %rd9;
	{ // callseq 0, 0
	.param .b64 param0;
	st.param.b64 	[param0], %rd10;
	.param .b64 param1;
	st.param.b64 	[param1], %rd8;
	.param .b32 retval0;
	call.uni (retval0), 
	vprintf, 
	(
	param0, 
	param1
	);
	ld.param.b32 	%r17, [retval0];
	} // callseq 0
	ld.global.u32 	%r22, [%rd1];
$L__BB0_4:
	mul.wide.s32 	%rd12, %r21, 4;
	add.s64 	%rd13, %rd3, %rd12;
	ld.global.u32 	%r19, [%rd13];
	add.s32 	%r22, %r22, %r19;
	st.global.u32 	[%rd1], %r22;
	add.s32 	%r21, %r21, %r3;
	setp.lt.s32 	%p3, %r21, %r10;
	@%p3 bra 	$L__BB0_2;
$L__BB0_5:
	ret;

}


// ===== COMPILED SASS (sm_100) =====

	.target	sm_100

	.elftype	@"ET_EXEC"


//--------------------- .note.nv.tkinfo           --------------------------
	.section	.note.nv.tkinfo,"",@"SHT_NOTE"
	.sectionflags	@"SHF_NOTE_NV_TKINFO"
	.tkinfo
        /*0018*/ 	.word	0x00000002
        /*0030*/ 	.string	""
        /*0030*/ 	.string	"ptxas"
        /*0030*/ 	.string	"Cuda compilation tools, release 13.0, V13.0.88"
        /*0030*/ 	.string	"Build cuda_13.0.r13.0/compiler.36424714_0"
        /*0030*/ 	.string	"-arch sm_100 -m 64 "



//--------------------- .note.nv.cuinfo           --------------------------
	.section	.note.nv.cuinfo,"",@"SHT_NOTE"
	.sectionflags	@"SHF_NOTE_NV_CUINFO"
        /*0018*/ 	.short	0x0002
        /*001a*/ 	.short	0x0064
        /*001c*/ 	.short	0x0082
	.zero		2


//--------------------- .nv.info                  --------------------------
	.section	.nv.info,"",@"SHT_CUDA_INFO"
	.align	4


	//----- nvinfo : EIATTR_REGCOUNT
	.align		4
        /*0000*/ 	.byte	0x04, 0x2f
        /*0002*/ 	.short	(.L_2 - .L_1)
	.align		4
.L_1:
        /*0004*/ 	.word	index@(_Z14NormalSumArrayPiS_i)
        /*0008*/ 	.word	0x00000019


	//----- nvinfo : EIATTR_FRAME_SIZE
	.align		4
.L_2:
        /*000c*/ 	.byte	0x04, 0x11
        /*000e*/ 	.short	(.L_4 - .L_3)
	.align		4
.L_3:
        /*0010*/ 	.word	index@(_Z14NormalSumArrayPiS_i)
        /*0014*/ 	.word	0x00000008


	//----- nvinfo : EIATTR_MIN_STACK_SIZE
	.align		4
.L_4:
        /*0018*/ 	.byte	0x04, 0x12
        /*001a*/ 	.short	(.L_6 - .L_5)
	.align		4
.L_5:
        /*001c*/ 	.word	index@(_Z14NormalSumArrayPiS_i)
        /*0020*/ 	.word	0x00000008
.L_6:


//--------------------- .nv.compat                --------------------------
	.section	.nv.compat,"",@"SHT_CUDA_COMPAT_INFO"
	.align	4
        /*0000*/ 	.byte	0x02, 0x09, 0x00, 0x00, 0x02, 0x02, 0x01, 0x00, 0x02, 0x05, 0x05, 0x00, 0x03, 0x07, 0x01, 0x01
        /*0010*/ 	.byte	0x02, 0x03, 0x00, 0x00, 0x02, 0x06, 0x01, 0x00, 0x04, 0x0b, 0x08, 0x00, 0x09, 0x00, 0x00, 0x00
        /*0020*/ 	.byte	0x00, 0x00, 0x00, 0x00


//--------------------- .nv.info._Z14NormalSumArrayPiS_i --------------------------
	.section	.nv.info._Z14NormalSumArrayPiS_i,"",@"SHT_CUDA_INFO"
	.sectionflags	@""
	.align	4


	//----- nvinfo : EIATTR_CUDA_API_VERSION
	.align		4
        /*0000*/ 	.byte	0x04, 0x37
        /*0002*/ 	.short	(.L_8 - .L_7)
.L_7:
        /*0004*/ 	.word	0x00000082


	//----- nvinfo : EIATTR_KPARAM_INFO
	.align		4
.L_8:
        /*0008*/ 	.byte	0x04, 0x17
        /*000a*/ 	.short	(.L_10 - .L_9)
.L_9:
        /*000c*/ 	.word	0x00000000
        /*0010*/ 	.short	0x0002
        /*0012*/ 	.short	0x0010
        /*0014*/ 	.byte	0x00, 0xf0, 0x11, 0x00


	//----- nvinfo : EIATTR_KPARAM_INFO
	.align		4
.L_10:
        /*0018*/ 	.byte	0x04, 0x17
        /*001a*/ 	.short	(.L_12 - .L_11)
.L_11:
        /*001c*/ 	.word	0x00000000
        /*0020*/ 	.short	0x0001
        /*0022*/ 	.short	0x0008
        /*0024*/ 	.byte	0x00, 0xf5, 0x21, 0x00


	//----- nvinfo : EIATTR_KPARAM_INFO
	.align		4
.L_12:
        /*0028*/ 	.byte	0x04, 0x17
        /*002a*/ 	.short	(.L_14 - .L_13)
.L_13:
        /*002c*/ 	.word	0x00000000
        /*0030*/ 	.short	0x0000
        /*0032*/ 	.short	0x0000
        /*0034*/ 	.byte	0x00, 0xf5, 0x21, 0x00


	//----- nvinfo : EIATTR_SPARSE_MMA_MASK
	.align		4
.L_14:
        /*0038*/ 	.byte	0x03, 0x50
        /*003a*/ 	.short	0x0000


	//----- nvinfo : EIATTR_MAXREG_COUNT
	.align		4
        /*003c*/ 	.byte	0x03, 0x1b
        /*003e*/ 	.short	0x00ff


	//----- nvinfo : EIATTR_EXTERNS
	.align		4
        /*0040*/ 	.byte	0x04, 0x0f
        /*0042*/ 	.short	(.L_16 - .L_15)


	//   ....[0]....
	.align		4
.L_15:
        /*0044*/ 	.word	index@(vprintf)


	//----- nvinfo : EIATTR_MERCURY_ISA_VERSION
	.align		4
.L_16:
        /*0048*/ 	.byte	0x03, 0x5f
        /*004a*/ 	.short	0x0101


	//----- nvinfo : EIATTR_VRC_CTA_INIT_COUNT
	.align		4
        /*004c*/ 	.byte	0x02, 0x4a
	.zero		1
	.zero		1


	//----- nvinfo : EIATTR_SYSCALL_OFFSETS
	.align		4
        /*0050*/ 	.byte	0x04, 0x46
        /*0052*/ 	.short	(.L_18 - .L_17)


	//   ....[0]....
.L_17:
        /*0054*/ 	.word	0x00000230


	//----- nvinfo : EIATTR_EXIT_INSTR_OFFSETS
	.align		4
.L_18:
        /*0058*/ 	.byte	0x04, 0x1c
        /*005a*/ 	.short	(.L_20 - .L_19)


	//   ....[0]....
.L_19:
        /*005c*/ 	.word	0x00000100


	//   ....[1]....
        /*0060*/ 	.word	0x000002e0


	//----- nvinfo : EIATTR_CRS_STACK_SIZE
	.align		4
.L_20:
        /*0064*/ 	.byte	0x04, 0x1e
        /*0066*/ 	.short	(.L_22 - .L_21)
.L_21:
        /*0068*/ 	.word	0x00000000


	//----- nvinfo : EIATTR_CBANK_PARAM_SIZE
	.align		4
.L_22:
        /*006c*/ 	.byte	0x03, 0x19
        /*006e*/ 	.short	0x0014


	//----- nvinfo : EIATTR_PARAM_CBANK
	.align		4
        /*0070*/ 	.byte	0x04, 0x0a
        /*0072*/ 	.short	(.L_24 - .L_23)
	.align		4
.L_23:
        /*0074*/ 	.word	index@(.nv.constant0._Z14NormalSumArrayPiS_i)
        /*0078*/ 	.short	0x0380
        /*007a*/ 	.short	0x0014


	//----- nvinfo : EIATTR_SW_WAR
	.align		4
.L_24:
        /*007c*/ 	.byte	0x04, 0x36
        /*007e*/ 	.short	(.L_26 - .L_25)
.L_25:
        /*0080*/ 	.word	0x00000008
.L_26:


//--------------------- .nv.callgraph             --------------------------
	.section	.nv.callgraph,"",@"SHT_CUDA_CALLGRAPH"
	.align	4
	.sectionentsize	8
	.align		4
        /*0000*/ 	.word	0x00000000
	.align		4
        /*0004*/ 	.word	0xffffffff
	.align		4
        /*0008*/ 	.word	index@(_Z14NormalSumArrayPiS_i)
	.align		4
        /*000c*/ 	.word	index@(vprintf)
	.align		4
        /*0010*/ 	.word	0x00000000
	.align		4
        /*0014*/ 	.word	0xfffffffe
	.align		4
        /*0018*/ 	.word	0x00000000
	.align		4
        /*001c*/ 	.word	0xfffffffd
	.align		4
        /*0020*/ 	.word	0x00000000
	.align		4
        /*0024*/ 	.word	0xfffffffc


//--------------------- .nv.constant4             --------------------------
	.section	.nv.constant4,"a",@progbits
	.align	8
	.align		8
.nv.constant4:
        /*0000*/ 	.dword	vprintf
	.align		8
        /*0008*/ 	.dword	$str


//--------------------- .text._Z14NormalSumArrayPiS_i --------------------------
	.section	.text._Z14NormalSumArrayPiS_i,"ax",@progbits
	.align	128
        .global         _Z14NormalSumArrayPiS_i
        .type           _Z14NormalSumArrayPiS_i,@function
        .size           _Z14NormalSumArrayPiS_i,(.L_x_5 - _Z14NormalSumArrayPiS_i)
        .other          _Z14NormalSumArrayPiS_i,@"STO_CUDA_ENTRY STV_DEFAULT"
_Z14NormalSumArrayPiS_i:
.text._Z14NormalSumArrayPiS_i:
[----:B------:R-:W0:Y:S01]  /*0000*/  LDC R1, c[0x0][0x37c] ;  /* 0x0000df00ff017b82 */ /* 0x000e220000000800 */
[----:B------:R-:W1:Y:S01]  /*0010*/  S2R R22, SR_CTAID.X ;  /* 0x0000000000167919 */ /* 0x000e620000002500 */
[----:B------:R-:W2:Y:S06]  /*0020*/  LDCU UR5, c[0x0][0x2fc] ;  /* 0x00005f80ff0577ac */ /* 0x000eac0008000800 */
[----:B------:R-:W3:Y:S01]  /*0030*/  LDC.64 R16, c[0x0][0x388] ;  /* 0x0000e200ff107b82 */ /* 0x000ee20000000a00 */
[----:B0-----:R-:W-:Y:S01]  /*0040*/  VIADD R1, R1, 0xfffffff8 ;  /* 0xfffffff801017836 */ /* 0x001fe20000000000 */
[----:B------:R-:W1:Y:S01]  /*0050*/  S2R R3, SR_TID.X ;  /* 0x0000000000037919 */ /* 0x000e620000002100 */
[----:B------:R-:W1:Y:S01]  /*0060*/  LDCU UR38, c[0x0][0x360] ;  /* 0x00006c00ff2677ac */ /* 0x000e620008000800 */
[----:B------:R-:W0:Y:S01]  /*0070*/  LDCU UR6, c[0x0][0x390] ;  /* 0x00007200ff0677ac */ /* 0x000e220008000800 */
[----:B------:R-:W4:Y:S01]  /*0080*/  LDCU UR4, c[0x0][0x2f8] ;  /* 0x00005f00ff0477ac */ /* 0x000f220008000800 */
[----:B------:R-:W5:Y:S01]  /*0090*/  LDCU.64 UR36, c[0x0][0x358] ;  /* 0x00006b00ff2477ac */ /* 0x000f620008000a00 */
[----:B----4-:R-:W-:Y:S01]  /*00a0*/  IADD3 R18, P1, PT, R1, UR4, RZ ;  /* 0x0000000401127c10 */ /* 0x010fe2000ff3e0ff */
[----:B-1----:R-:W-:-:S04]  /*00b0*/  IMAD R22, R22, UR38, R3 ;  /* 0x0000002616167c24 */ /* 0x002fc8000f8e0203 */
[----:B--2---:R-:W-:Y:S02]  /*00c0*/  IMAD.X R19, RZ, RZ, UR5, P1 ;  /* 0x00000005ff137e24 */ /* 0x004fe400088e06ff */
[C---:B---3--:R-:W-:Y:S01]  /*00d0*/  IMAD.WIDE R16, R22.reuse, 0x4, R16 ;  /* 0x0000000416107825 */ /* 0x048fe200078e0210 */
[----:B0-----:R-:W-:-:S04]  /*00e0*/  ISETP.GE.AND P0, PT, R22, UR6, PT ;  /* 0x0000000616007c0c */ /* 0x001fc8000bf06270 */
[----:B-----5:R0:W-:Y:S09]  /*00f0*/  STG.E desc[UR36][R16.64], RZ ;  /* 0x000000ff10007986 */ /* 0x0201f2000c101924 */
[----:B------:R-:W-:Y:S05]  /*0100*/  @P0 EXIT ;  /* 0x000000000000094d */ /* 0x000fea0003800000 */
[----:B------:R-:W1:Y:S01]  /*0110*/  LDCU UR4, c[0x0][0x370] ;  /* 0x00006e00ff0477ac */ /* 0x000e620008000800 */
[----:B------:R-:W-:Y:S02]  /*0120*/  HFMA2 R3, -RZ, RZ, 0, 0 ;  /* 0x00000000ff037431 */ /* 0x000fe400000001ff */
[----:B------:R-:W-:Y:S01]  /*0130*/  IMAD.MOV.U32 R2, RZ, RZ, R22 ;  /* 0x000000ffff027224 */ /* 0x000fe200078e0016 */
[----:B------:R-:W2:Y:S01]  /*0140*/  LDCU UR39, c[0x0][0x390] ;  /* 0x00007200ff2777ac */ /* 0x000ea20008000800 */
[----:B-1----:R-:W-:-:S12]  /*0150*/  UIMAD UR38, UR38, UR4, URZ ;  /* 0x00000004262672a4 */ /* 0x002fd8000f8e02ff */
.L_x_3:
[----:B------:R-:W-:Y:S01]  /*0160*/  ISETP.NE.AND P0, PT, R22, RZ, PT ;  /* 0x000000ff1600720c */ /* 0x000fe20003f05270 */
[----:B------:R-:W-:-:S12]  /*0170*/  BSSY.RECONVERGENT B6, `(.L_x_0) ;  /* 0x000000e000067945 */ /* 0x000fd80003800200 */
[----:B-1-3--:R-:W-:Y:S05]  /*0180*/  @P0 BRA `(.L_x_1) ;  /* 0x0000000000300947 */ /* 0x00afea0003800000 */
[----:B------:R-:W-:Y:S01]  /*0190*/  MOV R3, RZ ;  /* 0x000000ff00037202 */ /* 0x000fe20000000f00 */
[----:B------:R-:W1:Y:S01]  /*01a0*/  LDCU.64 UR4, c[0x4][0x8] ;  /* 0x01000100ff0477ac */ /* 0x000e620008000a00 */
[----:B------:R-:W-:Y:S01]  /*01b0*/  MOV R0, 0x0 ;  /* 0x0000000000007802 */ /* 0x000fe20000000f00 */
[----:B------:R-:W-:Y:S01]  /*01c0*/  IMAD.MOV.U32 R6, RZ, RZ, R18 ;  /* 0x000000ffff067224 */ /* 0x000fe200078e0012 */
[----:B------:R-:W-:Y:S01]  /*01d0*/  MOV R7, R19 ;  /* 0x0000001300077202 */ /* 0x000fe20000000f00 */
[----:B------:R3:W-:Y:S01]  /*01e0*/  STL.64 [R1], R2 ;  /* 0x0000000201007387 */ /* 0x0007e20000100a00 */
[----:B------:R3:W4:Y:S01]  /*01f0*/  LDC.64 R8, c[0x4][R0] ;  /* 0x0100000000087b82 */ /* 0x0007220000000a00 */
[----:B-1----:R-:W-:Y:S01]  /*0200*/  IMAD.U32 R4, RZ, RZ, UR4 ;  /* 0x00000004ff047e24 */ /* 0x002fe2000f8e00ff */
[----:B---3--:R-:W-:-:S07]  /*0210*/  MOV R5, UR5 ;  /* 0x0000000500057c02 */ /* 0x008fce0008000f00 */
[----:B------:R-:W-:-:S07]  /*0220*/  LEPC R20, `(.L_x_2) ;  /* 0x000000001014794e */ /* 0x000fce0000000000 */
[----:B0-2-4-:R-:W-:Y:S05]  /*0230*/  CALL.ABS.NOINC R8 ;  /* 0x0000000008007343 */ /* 0x015fea0003c00000 */
.L_x_2:
[----:B------:R1:W5:Y:S02]  /*0240*/  LDG.E R3, desc[UR36][R16.64] ;  /* 0x0000002410037981 */ /* 0x000364000c1e1900 */
.L_x_1:
[----:B--2---:R-:W-:Y:S05]  /*0250*/  BSYNC.RECONVERGENT B6 ;  /* 0x0000000000067941 */ /* 0x004fea0003800200 */
.L_x_0:
[----:B------:R-:W2:Y:S02]  /*0260*/  LDC.64 R4, c[0x0][0x380] ;  /* 0x0000e000ff047b82 */ /* 0x000ea40000000a00 */
[----:B--2---:R-:W-:-:S06]  /*0270*/  IMAD.WIDE R4, R2, 0x4, R4 ;  /* 0x0000000402047825 */ /* 0x004fcc00078e0204 */
[----:B------:R-:W2:Y:S01]  /*0280*/  LDG.E R4, desc[UR36][R4.64] ;  /* 0x0000002404047981 */ /* 0x000ea2000c1e1900 */
[----:B------:R-:W-:-:S04]  /*0290*/  IADD3 R2, PT, PT, R2, UR38, RZ ;  /* 0x0000002602027c10 */ /* 0x000fc8000fffe0ff */
[----:B------:R-:W-:Y:S01]  /*02a0*/  ISETP.GE.AND P0, PT, R2, UR39, PT ;  /* 0x0000002702007c0c */ /* 0x000fe2000bf06270 */
[----:B--2--5:R-:W-:-:S05]  /*02b0*/  IMAD.IADD R3, R4, 0x1, R3 ;  /* 0x0000000104037824 */ /* 0x024fca00078e0203 */
[----:B------:R3:W-:Y:S07]  /*02c0*/  STG.E desc[UR36][R16.64], R3 ;  /* 0x0000000310007986 */ /* 0x0007ee000c101924 */
[----:B------:R-:W-:Y:S05]  /*02d0*/  @!P0 BRA `(.L_x_3) ;  /* 0xfffffffc00a08947 */ /* 0x000fea000383ffff */
[----:B------:R-:W-:Y:S05]  /*02e0*/  EXIT ;  /* 0x000000000000794d */ /* 0x000fea0003800000 */
.L_x_4:
[----:B------:R-:W-:-:S00]  /*02f0*/  BRA `(.L_x_4) ;  /* 0xfffffffc00fc7947 */ /* 0x000fc0000383ffff */
[----:B------:R-:W-:-:S00]  /*0300*/  NOP ;  /* 0x0000000000007918 */ /* 0x000fc00000000000 */
[----:B------:R-:W-:-:S00]  /*0310*/  NOP ;  /* 0x0000000000007918 */ /* 0x000fc00000000000 */
[----:B------:R-:W-:-:S00]  /*0320*/  NOP ;  /* 0x0000000000007918 */ /* 0x000fc00000000000 */
[----:B------:R-:W-:-:S00]  /*0330*/  NOP ;  /* 0x0000000000007918 */ /* 0x000fc00000000000 */
[----:B------:R-:W-:-:S00]  /*0340*/  NOP ;  /* 0x0000000000007918 */ /* 0x000fc00000000000 */
[----:B------:R-:W-:-:S00]  /*0350*/  NOP ;  /* 0x0000000000007918 */ /* 0x000fc00000000000 */
[----:B------:R-:W-:-:S00]  /*0360*/  NOP ;  /* 0x0000000000007918 */ /* 0x000fc00000000000 */
[----:B------:R-:W-:-:S00]  /*0370*/  NOP ;  /* 0x0000000000007918 */ /* 0x000fc00000000000 */
.L_x_5:


//--------------------- .nv.global.init           --------------------------
	.section	.nv.global.init,"aw",@progbits
.nv.global.init:
	.type		$str,@object
	.size		$str,(.L_0 - $str)
$str:
        /*0000*/ 	.byte	0x25, 0x64, 0x20, 0x25, 0x64, 0x0a, 0x00
.L_0:


//--------------------- .nv.shared.reserved.0     --------------------------
	.section	.nv.shared.reserved.0,"aw",@nobits
	.weak		__nv_reservedSMEM_offset_0_alias
	.size		__nv_reservedSMEM_offset_0_alias, 0, 64
	.other		__nv_reservedSMEM_offset_0_alias,@"STO_CUDA_RESERVED_SHARED STV_DEFAULT"
__nv_reservedSMEM_offset_0_alias:
	.zero		0
	.zero		64


//--------------------- .nv.constant0._Z14NormalSumArrayPiS_i --------------------------
	.section	.nv.constant0._Z14NormalSumArrayPiS_i,"a",@progbits
	.sectionflags	@""
	.align	4
.nv.constant0._Z14NormalSumArrayPiS_i:
	.zero		916


//--------------------- SYMBOLS --------------------------

	.type		.nv.reservedSmem.offset0,@object
	.size		.nv.reservedSmem.offset0,0x4
	.type		vprintf,@function
